	.headerflags	@"EF_CUDA_TEXMODE_UNIFIED EF_CUDA_64BIT_ADDRESS EF_CUDA_ACCELERATORS EF_CUDA_SM90 EF_CUDA_VIRTUAL_SM(EF_CUDA_SM90)"
	.elftype	@"ET_EXEC"


//--------------------- .nv.info                  --------------------------
	.section	.nv.info,"",@"SHT_CUDA_INFO"
	.align	4


	//----- nvinfo : EIATTR_REGCOUNT
	.align		4
        /*0000*/ 	.byte	0x04, 0x2f
        /*0002*/ 	.short	(.L_1 - .L_0)
	.align		4
.L_0:
        /*0004*/ 	.word	index@(triton_poi_fused_add_4)
        /*0008*/ 	.word	0x0000000a


	//----- nvinfo : EIATTR_MIN_STACK_SIZE
	.align		4
.L_1:
        /*000c*/ 	.byte	0x04, 0x12
        /*000e*/ 	.short	(.L_3 - .L_2)
	.align		4
.L_2:
        /*0010*/ 	.word	index@(triton_poi_fused_add_4)
        /*0014*/ 	.word	0x00000000


	//----- nvinfo : EIATTR_FRAME_SIZE
	.align		4
.L_3:
        /*0018*/ 	.byte	0x04, 0x11
        /*001a*/ 	.short	(.L_5 - .L_4)
	.align		4
.L_4:
        /*001c*/ 	.word	index@(triton_poi_fused_add_4)
        /*0020*/ 	.word	0x00000000


	//----- nvinfo : EIATTR_MIN_STACK_SIZE
	.align		4
.L_5:
        /*0024*/ 	.byte	0x04, 0x12
        /*0026*/ 	.short	(.L_7 - .L_6)
	.align		4
.L_6:
        /*0028*/ 	.word	index@(triton_poi_fused_add_4)
        /*002c*/ 	.word	0x00000000
.L_7:


//--------------------- .nv.info.triton_poi_fused_add_4 --------------------------
	.section	.nv.info.triton_poi_fused_add_4,"",@"SHT_CUDA_INFO"
	.sectionflags	@""
	.align	4


	//----- nvinfo : EIATTR_CUDA_API_VERSION
	.align		4
        /*0000*/ 	.byte	0x04, 0x37
        /*0002*/ 	.short	(.L_9 - .L_8)
.L_8:
        /*0004*/ 	.word	0x0000007c


	//----- nvinfo : EIATTR_KPARAM_INFO
	.align		4
.L_9:
        /*0008*/ 	.byte	0x04, 0x17
        /*000a*/ 	.short	(.L_11 - .L_10)
.L_10:
        /*000c*/ 	.word	0x00000000
        /*0010*/ 	.short	0x0002
        /*0012*/ 	.short	0x0010
        /*0014*/ 	.byte	0x00, 0xf0, 0x11, 0x00


	//----- nvinfo : EIATTR_KPARAM_INFO
	.align		4
.L_11:
        /*0018*/ 	.byte	0x04, 0x17
        /*001a*/ 	.short	(.L_13 - .L_12)
.L_12:
        /*001c*/ 	.word	0x00000000
        /*0020*/ 	.short	0x0001
        /*0022*/ 	.short	0x0008
        /*0024*/ 	.byte	0x00, 0xf4, 0x21, 0x00


	//----- nvinfo : EIATTR_KPARAM_INFO
	.align		4
.L_13:
        /*0028*/ 	.byte	0x04, 0x17
        /*002a*/ 	.short	(.L_15 - .L_14)
.L_14:
        /*002c*/ 	.word	0x00000000
        /*0030*/ 	.short	0x0000
        /*0032*/ 	.short	0x0000
        /*0034*/ 	.byte	0x00, 0xf4, 0x21, 0x00


	//----- nvinfo : EIATTR_SPARSE_MMA_MASK
	.align		4
.L_15:
        /*0038*/ 	.byte	0x03, 0x50
        /*003a*/ 	.short	0x0000


	//----- nvinfo : EIATTR_MAXREG_COUNT
	.align		4
        /*003c*/ 	.byte	0x03, 0x1b
        /*003e*/ 	.short	0x00ff


	//----- nvinfo : EIATTR_EXIT_INSTR_OFFSETS
	.align		4
        /*0040*/ 	.byte	0x04, 0x1c
        /*0042*/ 	.short	(.L_17 - .L_16)


	//   ....[0]....
.L_16:
        /*0044*/ 	.word	0x000000e0


	//----- nvinfo : EIATTR_REQNTID
	.align		4
.L_17:
        /*0048*/ 	.byte	0x04, 0x10
        /*004a*/ 	.short	(.L_19 - .L_18)
.L_18:
        /*004c*/ 	.word	0x00000080
        /*0050*/ 	.word	0x00000001
        /*0054*/ 	.word	0x00000001


	//----- nvinfo : EIATTR_CBANK_PARAM_SIZE
	.align		4
.L_19:
        /*0058*/ 	.byte	0x03, 0x19
        /*005a*/ 	.short	0x0014


	//----- nvinfo : EIATTR_PARAM_CBANK
	.align		4
        /*005c*/ 	.byte	0x04, 0x0a
        /*005e*/ 	.short	(.L_21 - .L_20)
	.align		4
.L_20:
        /*0060*/ 	.word	index@(.nv.constant0.triton_poi_fused_add_4)
        /*0064*/ 	.short	0x0210
        /*0066*/ 	.short	0x0014


	//----- nvinfo : EIATTR_SW_WAR
	.align		4
.L_21:
        /*0068*/ 	.byte	0x04, 0x36
        /*006a*/ 	.short	(.L_23 - .L_22)
.L_22:
        /*006c*/ 	.word	0x00000008
.L_23:


//--------------------- .nv.callgraph             --------------------------
	.section	.nv.callgraph,"",@"SHT_CUDA_CALLGRAPH"
	.align	4
	.sectionentsize	8
	.align		4
        /*0000*/ 	.word	0x00000000
	.align		4
        /*0004*/ 	.word	0xffffffff
	.align		4
        /*0008*/ 	.word	0x00000000
	.align		4
        /*000c*/ 	.word	0xfffffffe
	.align		4
        /*0010*/ 	.word	0x00000000
	.align		4
        /*0014*/ 	.word	0xfffffffd
	.align		4
        /*0018*/ 	.word	0x00000000
	.align		4
        /*001c*/ 	.word	0xfffffffc


//--------------------- .text.triton_poi_fused_add_4 --------------------------
	.section	.text.triton_poi_fused_add_4,"ax",@progbits
	.align	128
        .global         triton_poi_fused_add_4
        .type           triton_poi_fused_add_4,@function
        .size           triton_poi_fused_add_4,(.L_x_1 - triton_poi_fused_add_4)
        .other          triton_poi_fused_add_4,@"STO_CUDA_ENTRY STV_DEFAULT"
triton_poi_fused_add_4:
.text.triton_poi_fused_add_4:
[----:B------:R-:W-:Y:S01]  /*0000*/  LDC R1, c[0x0][0x28] ;  /* 0x00000a00ff017b82 */ /* 0x000fe20000000800 */
[----:B------:R-:W1:Y:S07]  /*0010*/  S2R R0, SR_TID.X ;  /* 0x0000000000007919 */ /* 0x000e6e0000002100 */
[----:B------:R-:W2:Y:S01]  /*0020*/  LDC.64 R2, c[0x0][0x218] ;  /* 0x00008600ff027b82 */ /* 0x000ea20000000a00 */
[----:B------:R-:W-:Y:S01]  /*0030*/  ULDC.64 UR4, c[0x0][0x208] ;  /* 0x0000820000047ab9 */ /* 0x000fe20000000a00 */
[----:B------:R-:W3:Y:S06]  /*0040*/  S2R R7, SR_CTAID.X ;  /* 0x0000000000077919 */ /* 0x000eec0000002500 */
[----:B------:R-:W4:Y:S01]  /*0050*/  LDC.64 R4, c[0x0][0x210] ;  /* 0x00008400ff047b82 */ /* 0x000f220000000a00 */
[----:B-1----:R-:W-:-:S04]  /*0060*/  LOP3.LUT R0, R0, 0x7f, RZ, 0xc0, !PT ;  /* 0x0000007f00007812 */ /* 0x002fc800078ec0ff */
[----:B---3--:R-:W-:-:S05]  /*0070*/  LEA R7, R7, R0, 0x7 ;  /* 0x0000000007077211 */ /* 0x008fca00078e38ff */
[----:B--2---:R-:W-:-:S04]  /*0080*/  IMAD.WIDE R2, R7, 0x4, R2 ;  /* 0x0000000407027825 */ /* 0x004fc800078e0202 */
[----:B----4-:R-:W-:Y:S02]  /*0090*/  IMAD.WIDE R4, R7, 0x4, R4 ;  /* 0x0000000407047825 */ /* 0x010fe400078e0204 */
[----:B------:R-:W2:Y:S04]  /*00a0*/  LDG.E R2, desc[UR4][R2.64] ;  /* 0x0000000402027981 */ /* 0x000ea8000c1e1900 */
[----:B------:R-:W2:Y:S02]  /*00b0*/  LDG.E R7, desc[UR4][R4.64] ;  /* 0x0000000404077981 */ /* 0x000ea4000c1e1900 */
[----:B--2---:R-:W-:-:S05]  /*00c0*/  FADD R7, R2, R7 ;  /* 0x0000000702077221 */ /* 0x004fca0000000000 */
[----:B------:R-:W-:Y:S01]  /*00d0*/  STG.E desc[UR4][R4.64], R7 ;  /* 0x0000000704007986 */ /* 0x000fe2000c101904 */
[----:B------:R-:W-:Y:S05]  /*00e0*/  EXIT ;  /* 0x000000000000794d */ /* 0x000fea0003800000 */
.L_x_0:
[----:B------:R-:W-:-:S00]  /*00f0*/  BRA `(.L_x_0) ;  /* 0xfffffffc00fc7947 */ /* 0x000fc0000383ffff */
[----:B------:R-:W-:-:S00]  /*0100*/  NOP ;  /* 0x0000000000007918 */ /* 0x000fc00000000000 */
[----:B------:R-:W-:-:S00]  /*0110*/  NOP ;  /* 0x0000000000007918 */ /* 0x000fc00000000000 */
[----:B------:R-:W-:-:S00]  /*0120*/  NOP ;  /* 0x0000000000007918 */ /* 0x000fc00000000000 */
[----:B------:R-:W-:-:S00]  /*0130*/  NOP ;  /* 0x0000000000007918 */ /* 0x000fc00000000000 */
[----:B------:R-:W-:-:S00]  /*0140*/  NOP ;  /* 0x0000000000007918 */ /* 0x000fc00000000000 */
[----:B------:R-:W-:-:S00]  /*0150*/  NOP ;  /* 0x0000000000007918 */ /* 0x000fc00000000000 */
[----:B------:R-:W-:-:S00]  /*0160*/  NOP ;  /* 0x0000000000007918 */ /* 0x000fc00000000000 */
[----:B------:R-:W-:-:S00]  /*0170*/  NOP ;  /* 0x0000000000007918 */ /* 0x000fc00000000000 */
.L_x_1:


//--------------------- .nv.constant0.triton_poi_fused_add_4 --------------------------
	.section	.nv.constant0.triton_poi_fused_add_4,"a",@progbits
	.sectionflags	@""
	.align	4
.nv.constant0.triton_poi_fused_add_4:
	.zero		548
